//
// Generated by NVIDIA NVVM Compiler
//
// Compiler Build ID: CL-36424714
// Cuda compilation tools, release 13.0, V13.0.88
// Based on NVVM 20.0.0
//

.version 9.0
.target sm_100
.address_size 64

	// .globl	_Z12offsetKerneli
.extern .func  (.param .b32 func_retval0) vprintf
(
	.param .b64 vprintf_param_0,
	.param .b64 vprintf_param_1
)
;
.global .align 1 .b8 $str[48] = {91, 66, 108, 111, 99, 107, 32, 37, 100, 93, 32, 84, 104, 114, 101, 97, 100, 32, 37, 100, 58, 32, 98, 108, 111, 99, 107, 73, 100, 120, 46, 120, 32, 43, 32, 111, 102, 102, 115, 101, 116, 32, 61, 32, 37, 100, 10};

.visible .entry _Z12offsetKerneli(
	.param .u32 _Z12offsetKerneli_param_0
)
{
	.local .align 8 .b8 	__local_depot0[16];
	.reg .b64 	%SP;
	.reg .b64 	%SPL;
	.reg .b32 	%r<7>;
	.reg .b64 	%rd<5>;

	mov.u64 	%SPL, __local_depot0;
	cvta.local.u64 	%SP, %SPL;
	ld.param.u32 	%r1, [_Z12offsetKerneli_param_0];
	add.u64 	%rd1, %SP, 0;
	add.u64 	%rd2, %SPL, 0;
	mov.u32 	%r2, %tid.x;
	mov.u32 	%r3, %ctaid.x;
	add.s32 	%r4, %r1, %r3;
	st.local.v2.u32 	[%rd2], {%r3, %r2};
	st.local.u32 	[%rd2+8], %r4;
	mov.u64 	%rd3, $str;
	cvta.global.u64 	%rd4, %rd3;
	{ // callseq 0, 0
	.param .b64 param0;
	st.param.b64 	[param0], %rd4;
	.param .b64 param1;
	st.param.b64 	[param1], %rd1;
	.param .b32 retval0;
	call.uni (retval0), 
	vprintf, 
	(
	param0, 
	param1
	);
	ld.param.b32 	%r5, [retval0];
	} // callseq 0
	ret;

}


// ===== COMPILED SASS (sm_100) =====

	.target	sm_100

	.elftype	@"ET_EXEC"


//--------------------- .note.nv.tkinfo           --------------------------
	.section	.note.nv.tkinfo,"",@"SHT_NOTE"
	.sectionflags	@"SHF_NOTE_NV_TKINFO"
	.tkinfo
        /*0018*/ 	.word	0x00000002
        /*0030*/ 	.string	""
        /*0030*/ 	.string	"ptxas"
        /*0030*/ 	.string	"Cuda compilation tools, release 13.0, V13.0.88"
        /*0030*/ 	.string	"Build cuda_13.0.r13.0/compiler.36424714_0"
        /*0030*/ 	.string	"-arch sm_100 -m 64 "



//--------------------- .note.nv.cuinfo           --------------------------
	.section	.note.nv.cuinfo,"",@"SHT_NOTE"
	.sectionflags	@"SHF_NOTE_NV_CUINFO"
        /*0018*/ 	.short	0x0002
        /*001a*/ 	.short	0x0064
        /*001c*/ 	.short	0x0082
	.zero		2


//--------------------- .nv.info                  --------------------------
	.section	.nv.info,"",@"SHT_CUDA_INFO"
	.align	4


	//----- nvinfo : EIATTR_REGCOUNT
	.align		4
        /*0000*/ 	.byte	0x04, 0x2f
        /*0002*/ 	.short	(.L_2 - .L_1)
	.align		4
.L_1:
        /*0004*/ 	.word	index@(_Z12offsetKerneli)
        /*0008*/ 	.word	0x00000018


	//----- nvinfo : EIATTR_FRAME_SIZE
	.align		4
.L_2:
        /*000c*/ 	.byte	0x04, 0x11
        /*000e*/ 	.short	(.L_4 - .L_3)
	.align		4
.L_3:
        /*0010*/ 	.word	index@(_Z12offsetKerneli)
        /*0014*/ 	.word	0x00000010


	//----- nvinfo : EIATTR_MIN_STACK_SIZE
	.align		4
.L_4:
        /*0018*/ 	.byte	0x04, 0x12
        /*001a*/ 	.short	(.L_6 - .L_5)
	.align		4
.L_5:
        /*001c*/ 	.word	index@(_Z12offsetKerneli)
        /*0020*/ 	.word	0x00000010
.L_6:


//--------------------- .nv.compat                --------------------------
	.section	.nv.compat,"",@"SHT_CUDA_COMPAT_INFO"
	.align	4
        /*0000*/ 	.byte	0x02, 0x09, 0x00, 0x00, 0x02, 0x02, 0x01, 0x00, 0x02, 0x05, 0x05, 0x00, 0x03, 0x07, 0x01, 0x01
        /*0010*/ 	.byte	0x02, 0x03, 0x00, 0x00, 0x02, 0x06, 0x01, 0x00, 0x04, 0x0b, 0x08, 0x00, 0x09, 0x00, 0x00, 0x00
        /*0020*/ 	.byte	0x00, 0x00, 0x00, 0x00


//--------------------- .nv.info._Z12offsetKerneli --------------------------
	.section	.nv.info._Z12offsetKerneli,"",@"SHT_CUDA_INFO"
	.sectionflags	@""
	.align	4


	//----- nvinfo : EIATTR_CUDA_API_VERSION
	.align		4
        /*0000*/ 	.byte	0x04, 0x37
        /*0002*/ 	.short	(.L_8 - .L_7)
.L_7:
        /*0004*/ 	.word	0x00000082


	//----- nvinfo : EIATTR_KPARAM_INFO
	.align		4
.L_8:
        /*0008*/ 	.byte	0x04, 0x17
        /*000a*/ 	.short	(.L_10 - .L_9)
.L_9:
        /*000c*/ 	.word	0x00000000
        /*0010*/ 	.short	0x0000
        /*0012*/ 	.short	0x0000
        /*0014*/ 	.byte	0x00, 0xf0, 0x11, 0x00


	//----- nvinfo : EIATTR_SPARSE_MMA_MASK
	.align		4
.L_10:
        /*0018*/ 	.byte	0x03, 0x50
        /*001a*/ 	.short	0x0000


	//----- nvinfo : EIATTR_MAXREG_COUNT
	.align		4
        /*001c*/ 	.byte	0x03, 0x1b
        /*001e*/ 	.short	0x00ff


	//----- nvinfo : EIATTR_EXTERNS
	.align		4
        /*0020*/ 	.byte	0x04, 0x0f
        /*0022*/ 	.short	(.L_12 - .L_11)


	//   ....[0]....
	.align		4
.L_11:
        /*0024*/ 	.word	index@(vprintf)


	//----- nvinfo : EIATTR_MERCURY_ISA_VERSION
	.align		4
.L_12:
        /*0028*/ 	.byte	0x03, 0x5f
        /*002a*/ 	.short	0x0101


	//----- nvinfo : EIATTR_VRC_CTA_INIT_COUNT
	.align		4
        /*002c*/ 	.byte	0x02, 0x4a
	.zero		1
	.zero		1


	//----- nvinfo : EIATTR_SYSCALL_OFFSETS
	.align		4
        /*0030*/ 	.byte	0x04, 0x46
        /*0032*/ 	.short	(.L_14 - .L_13)


	//   ....[0]....
.L_13:
        /*0034*/ 	.word	0x00000120


	//----- nvinfo : EIATTR_EXIT_INSTR_OFFSETS
	.align		4
.L_14:
        /*0038*/ 	.byte	0x04, 0x1c
        /*003a*/ 	.short	(.L_16 - .L_15)


	//   ....[0]....
.L_15:
        /*003c*/ 	.word	0x00000130


	//----- nvinfo : EIATTR_CBANK_PARAM_SIZE
	.align		4
.L_16:
        /*0040*/ 	.byte	0x03, 0x19
        /*0042*/ 	.short	0x0004


	//----- nvinfo : EIATTR_PARAM_CBANK
	.align		4
        /*0044*/ 	.byte	0x04, 0x0a
        /*0046*/ 	.short	(.L_18 - .L_17)
	.align		4
.L_17:
        /*0048*/ 	.word	index@(.nv.constant0._Z12offsetKerneli)
        /*004c*/ 	.short	0x0380
        /*004e*/ 	.short	0x0004


	//----- nvinfo : EIATTR_SW_WAR
	.align		4
.L_18:
        /*0050*/ 	.byte	0x04, 0x36
        /*0052*/ 	.short	(.L_20 - .L_19)
.L_19:
        /*0054*/ 	.word	0x00000008
.L_20:


//--------------------- .nv.callgraph             --------------------------
	.section	.nv.callgraph,"",@"SHT_CUDA_CALLGRAPH"
	.align	4
	.sectionentsize	8
	.align		4
        /*0000*/ 	.word	0x00000000
	.align		4
        /*0004*/ 	.word	0xffffffff
	.align		4
        /*0008*/ 	.word	index@(_Z12offsetKerneli)
	.align		4
        /*000c*/ 	.word	index@(vprintf)
	.align		4
        /*0010*/ 	.word	0x00000000
	.align		4
        /*0014*/ 	.word	0xfffffffe
	.align		4
        /*0018*/ 	.word	0x00000000
	.align		4
        /*001c*/ 	.word	0xfffffffd
	.align		4
        /*0020*/ 	.word	0x00000000
	.align		4
        /*0024*/ 	.word	0xfffffffc


//--------------------- .nv.constant4             --------------------------
	.section	.nv.constant4,"a",@progbits
	.align	8
	.align		8
.nv.constant4:
        /*0000*/ 	.dword	vprintf
	.align		8
        /*0008*/ 	.dword	$str


//--------------------- .text._Z12offsetKerneli   --------------------------
	.section	.text._Z12offsetKerneli,"ax",@progbits
	.align	128
        .global         _Z12offsetKerneli
        .type           _Z12offsetKerneli,@function
        .size           _Z12offsetKerneli,(.L_x_2 - _Z12offsetKerneli)
        .other          _Z12offsetKerneli,@"STO_CUDA_ENTRY STV_DEFAULT"
_Z12offsetKerneli:
.text._Z12offsetKerneli:
[----:B------:R-:W0:Y:S01]  /*0000*/  LDC R1, c[0x0][0x37c] ;  /* 0x0000df00ff017b82 */ /* 0x000e220000000800 */
[----:B------:R-:W1:Y:S01]  /*0010*/  S2R R8, SR_CTAID.X ;  /* 0x0000000000087919 */ /* 0x000e620000002500 */
[----:B------:R-:W1:Y:S01]  /*0020*/  LDCU UR5, c[0x0][0x380] ;  /* 0x00007000ff0577ac */ /* 0x000e620008000800 */
[----:B------:R-:W-:Y:S01]  /*0030*/  MOV R2, 0x0 ;  /* 0x0000000000027802 */ /* 0x000fe20000000f00 */
[----:B0-----:R-:W-:Y:S01]  /*0040*/  VIADD R1, R1, 0xfffffff0 ;  /* 0xfffffff001017836 */ /* 0x001fe20000000000 */
[----:B------:R-:W0:Y:S01]  /*0050*/  S2R R9, SR_TID.X ;  /* 0x0000000000097919 */ /* 0x000e220000002100 */
[----:B------:R-:W2:Y:S03]  /*0060*/  LDCU UR4, c[0x0][0x2f8] ;  /* 0x00005f00ff0477ac */ /* 0x000ea60008000800 */
[----:B------:R-:W3:Y:S01]  /*0070*/  LDC.64 R2, c[0x4][R2] ;  /* 0x0100000002027b82 */ /* 0x000ee20000000a00 */
[----:B------:R-:W4:Y:S01]  /*0080*/  LDCU.64 UR6, c[0x4][0x8] ;  /* 0x01000100ff0677ac */ /* 0x000f220008000a00 */
[----:B--2---:R-:W-:-:S02]  /*0090*/  IADD3 R6, P0, PT, R1, UR4, RZ ;  /* 0x0000000401067c10 */ /* 0x004fc4000ff1e0ff */
[----:B----4-:R-:W-:Y:S01]  /*00a0*/  MOV R4, UR6 ;  /* 0x0000000600047c02 */ /* 0x010fe20008000f00 */
[----:B------:R-:W-:Y:S02]  /*00b0*/  IMAD.U32 R5, RZ, RZ, UR7 ;  /* 0x00000007ff057e24 */ /* 0x000fe4000f8e00ff */
[----:B-1----:R-:W-:Y:S01]  /*00c0*/  VIADD R0, R8, UR5 ;  /* 0x0000000508007c36 */ /* 0x002fe20008000000 */
[----:B------:R-:W1:Y:S01]  /*00d0*/  LDCU UR5, c[0x0][0x2fc] ;  /* 0x00005f80ff0577ac */ /* 0x000e620008000800 */
[----:B0-----:R0:W-:Y:S04]  /*00e0*/  STL.64 [R1], R8 ;  /* 0x0000000801007387 */ /* 0x0011e80000100a00 */
[----:B------:R0:W-:Y:S01]  /*00f0*/  STL [R1+0x8], R0 ;  /* 0x0000080001007387 */ /* 0x0001e20000100800 */
[----:B-1----:R-:W-:-:S07]  /*0100*/  IADD3.X R7, PT, PT, RZ, UR5, RZ, P0, !PT ;  /* 0x00000005ff077c10 */ /* 0x002fce00087fe4ff */
[----:B------:R-:W-:-:S07]  /*0110*/  LEPC R20, `(.L_x_0) ;  /* 0x000000001014794e */ /* 0x000fce0000000000 */
[----:B0--3--:R-:W-:Y:S05]  /*0120*/  CALL.ABS.NOINC R2 ;  /* 0x0000000002007343 */ /* 0x009fea0003c00000 */
.L_x_0:
[----:B------:R-:W-:Y:S05]  /*0130*/  EXIT ;  /* 0x000000000000794d */ /* 0x000fea0003800000 */
.L_x_1:
[----:B------:R-:W-:-:S00]  /*0140*/  BRA `(.L_x_1) ;  /* 0xfffffffc00fc7947 */ /* 0x000fc0000383ffff */
[----:B------:R-:W-:-:S00]  /*0150*/  NOP ;  /* 0x0000000000007918 */ /* 0x000fc00000000000 */
        /* <DEDUP_REMOVED lines=10> */
.L_x_2:


//--------------------- .nv.global.init           --------------------------
	.section	.nv.global.init,"aw",@progbits
.nv.global.init:
	.type		$str,@object
	.size		$str,(.L_0 - $str)
$str:
        /*0000*/ 	.byte	0x5b, 0x42, 0x6c, 0x6f, 0x63, 0x6b, 0x20, 0x25, 0x64, 0x5d, 0x20, 0x54, 0x68, 0x72, 0x65, 0x61
        /*0010*/ 	.byte	0x64, 0x20, 0x25, 0x64, 0x3a, 0x20, 0x62, 0x6c, 0x6f, 0x63, 0x6b, 0x49, 0x64, 0x78, 0x2e, 0x78
        /*0020*/ 	.byte	0x20, 0x2b, 0x20, 0x6f, 0x66, 0x66, 0x73, 0x65, 0x74, 0x20, 0x3d, 0x20, 0x25, 0x64, 0x0a, 0x00
.L_0:


//--------------------- .nv.shared.reserved.0     --------------------------
	.section	.nv.shared.reserved.0,"aw",@nobits
	.weak		__nv_reservedSMEM_offset_0_alias
	.size		__nv_reservedSMEM_offset_0_alias, 0, 64
	.other		__nv_reservedSMEM_offset_0_alias,@"STO_CUDA_RESERVED_SHARED STV_DEFAULT"
__nv_reservedSMEM_offset_0_alias:
	.zero		0
	.zero		64


//--------------------- .nv.constant0._Z12offsetKerneli --------------------------
	.section	.nv.constant0._Z12offsetKerneli,"a",@progbits
	.sectionflags	@""
	.align	4
.nv.constant0._Z12offsetKerneli:
	.zero		900


//--------------------- SYMBOLS --------------------------

	.type		.nv.reservedSmem.offset0,@object
	.size		.nv.reservedSmem.offset0,0x4
	.type		vprintf,@function
